	.headerflags	@"EF_CUDA_TEXMODE_UNIFIED EF_CUDA_64BIT_ADDRESS EF_CUDA_ACCELERATORS EF_CUDA_SM90 EF_CUDA_VIRTUAL_SM(EF_CUDA_SM90)"
	.elftype	@"ET_EXEC"


//--------------------- .nv.info                  --------------------------
	.section	.nv.info,"",@"SHT_CUDA_INFO"
	.align	4


	//----- nvinfo : EIATTR_REGCOUNT
	.align		4
        /*0000*/ 	.byte	0x04, 0x2f
        /*0002*/ 	.short	(.L_1 - .L_0)
	.align		4
.L_0:
        /*0004*/ 	.word	index@(triton_poi_fused_convolution_leaky_relu_8)
        /*0008*/ 	.word	0x0000000c


	//----- nvinfo : EIATTR_MIN_STACK_SIZE
	.align		4
.L_1:
        /*000c*/ 	.byte	0x04, 0x12
        /*000e*/ 	.short	(.L_3 - .L_2)
	.align		4
.L_2:
        /*0010*/ 	.word	index@(triton_poi_fused_convolution_leaky_relu_8)
        /*0014*/ 	.word	0x00000000


	//----- nvinfo : EIATTR_FRAME_SIZE
	.align		4
.L_3:
        /*0018*/ 	.byte	0x04, 0x11
        /*001a*/ 	.short	(.L_5 - .L_4)
	.align		4
.L_4:
        /*001c*/ 	.word	index@(triton_poi_fused_convolution_leaky_relu_8)
        /*0020*/ 	.word	0x00000000


	//----- nvinfo : EIATTR_MIN_STACK_SIZE
	.align		4
.L_5:
        /*0024*/ 	.byte	0x04, 0x12
        /*0026*/ 	.short	(.L_7 - .L_6)
	.align		4
.L_6:
        /*0028*/ 	.word	index@(triton_poi_fused_convolution_leaky_relu_8)
        /*002c*/ 	.word	0x00000000
.L_7:


//--------------------- .nv.info.triton_poi_fused_convolution_leaky_relu_8 --------------------------
	.section	.nv.info.triton_poi_fused_convolution_leaky_relu_8,"",@"SHT_CUDA_INFO"
	.sectionflags	@""
	.align	4


	//----- nvinfo : EIATTR_CUDA_API_VERSION
	.align		4
        /*0000*/ 	.byte	0x04, 0x37
        /*0002*/ 	.short	(.L_9 - .L_8)
.L_8:
        /*0004*/ 	.word	0x0000007c


	//----- nvinfo : EIATTR_KPARAM_INFO
	.align		4
.L_9:
        /*0008*/ 	.byte	0x04, 0x17
        /*000a*/ 	.short	(.L_11 - .L_10)
.L_10:
        /*000c*/ 	.word	0x00000000
        /*0010*/ 	.short	0x0002
        /*0012*/ 	.short	0x0010
        /*0014*/ 	.byte	0x00, 0xf0, 0x11, 0x00


	//----- nvinfo : EIATTR_KPARAM_INFO
	.align		4
.L_11:
        /*0018*/ 	.byte	0x04, 0x17
        /*001a*/ 	.short	(.L_13 - .L_12)
.L_12:
        /*001c*/ 	.word	0x00000000
        /*0020*/ 	.short	0x0001
        /*0022*/ 	.short	0x0008
        /*0024*/ 	.byte	0x00, 0xf4, 0x21, 0x00


	//----- nvinfo : EIATTR_KPARAM_INFO
	.align		4
.L_13:
        /*0028*/ 	.byte	0x04, 0x17
        /*002a*/ 	.short	(.L_15 - .L_14)
.L_14:
        /*002c*/ 	.word	0x00000000
        /*0030*/ 	.short	0x0000
        /*0032*/ 	.short	0x0000
        /*0034*/ 	.byte	0x00, 0xf4, 0x21, 0x00


	//----- nvinfo : EIATTR_SPARSE_MMA_MASK
	.align		4
.L_15:
        /*0038*/ 	.byte	0x03, 0x50
        /*003a*/ 	.short	0x0000


	//----- nvinfo : EIATTR_MAXREG_COUNT
	.align		4
        /*003c*/ 	.byte	0x03, 0x1b
        /*003e*/ 	.short	0x00ff


	//----- nvinfo : EIATTR_EXIT_INSTR_OFFSETS
	.align		4
        /*0040*/ 	.byte	0x04, 0x1c
        /*0042*/ 	.short	(.L_17 - .L_16)


	//   ....[0]....
.L_16:
        /*0044*/ 	.word	0x000001b0


	//   ....[1]....
        /*0048*/ 	.word	0x000001d0


	//----- nvinfo : EIATTR_REQNTID
	.align		4
.L_17:
        /*004c*/ 	.byte	0x04, 0x10
        /*004e*/ 	.short	(.L_19 - .L_18)
.L_18:
        /*0050*/ 	.word	0x00000080
        /*0054*/ 	.word	0x00000001
        /*0058*/ 	.word	0x00000001


	//----- nvinfo : EIATTR_CBANK_PARAM_SIZE
	.align		4
.L_19:
        /*005c*/ 	.byte	0x03, 0x19
        /*005e*/ 	.short	0x0014


	//----- nvinfo : EIATTR_PARAM_CBANK
	.align		4
        /*0060*/ 	.byte	0x04, 0x0a
        /*0062*/ 	.short	(.L_21 - .L_20)
	.align		4
.L_20:
        /*0064*/ 	.word	index@(.nv.constant0.triton_poi_fused_convolution_leaky_relu_8)
        /*0068*/ 	.short	0x0210
        /*006a*/ 	.short	0x0014


	//----- nvinfo : EIATTR_SW_WAR
	.align		4
.L_21:
        /*006c*/ 	.byte	0x04, 0x36
        /*006e*/ 	.short	(.L_23 - .L_22)
.L_22:
        /*0070*/ 	.word	0x00000008
.L_23:


//--------------------- .nv.callgraph             --------------------------
	.section	.nv.callgraph,"",@"SHT_CUDA_CALLGRAPH"
	.align	4
	.sectionentsize	8
	.align		4
        /*0000*/ 	.word	0x00000000
	.align		4
        /*0004*/ 	.word	0xffffffff
	.align		4
        /*0008*/ 	.word	0x00000000
	.align		4
        /*000c*/ 	.word	0xfffffffe
	.align		4
        /*0010*/ 	.word	0x00000000
	.align		4
        /*0014*/ 	.word	0xfffffffd
	.align		4
        /*0018*/ 	.word	0x00000000
	.align		4
        /*001c*/ 	.word	0xfffffffc


//--------------------- .text.triton_poi_fused_convolution_leaky_relu_8 --------------------------
	.section	.text.triton_poi_fused_convolution_leaky_relu_8,"ax",@progbits
	.align	128
        .global         triton_poi_fused_convolution_leaky_relu_8
        .type           triton_poi_fused_convolution_leaky_relu_8,@function
        .size           triton_poi_fused_convolution_leaky_relu_8,(.L_x_1 - triton_poi_fused_convolution_leaky_relu_8)
        .other          triton_poi_fused_convolution_leaky_relu_8,@"STO_CUDA_ENTRY STV_DEFAULT"
triton_poi_fused_convolution_leaky_relu_8:
.text.triton_poi_fused_convolution_leaky_relu_8:
[----:B------:R-:W0:Y:S02]  /*0000*/  LDC R1, c[0x0][0x28] ;  /* 0x00000a00ff017b82 */ /* 0x000e240000000800 */
[----:B------:R-:W1:Y:S01]  /*0010*/  S2R R0, SR_TID.X ;  /* 0x0000000000007919 */ /* 0x000e620000002100 */
[----:B------:R-:W2:Y:S01]  /*0020*/  LDC.64 R2, c[0x0][0x210] ;  /* 0x00008400ff027b82 */ /* 0x000ea20000000a00 */
[----:B------:R-:W-:Y:S01]  /*0030*/  ULDC.64 UR4, c[0x0][0x208] ;  /* 0x0000820000047ab9 */ /* 0x000fe20000000a00 */
[----:B------:R-:W3:Y:S06]  /*0040*/  S2R R7, SR_CTAID.X ;  /* 0x0000000000077919 */ /* 0x000eec0000002500 */
[----:B------:R-:W4:Y:S01]  /*0050*/  LDC.64 R4, c[0x0][0x218] ;  /* 0x00008600ff047b82 */ /* 0x000f220000000a00 */
[----:B-1----:R-:W-:Y:S01]  /*0060*/  IMAD.SHL.U32 R0, R0, 0x2, RZ ;  /* 0x0000000200007824 */ /* 0x002fe200078e00ff */
[----:B---3--:R-:W-:-:S04]  /*0070*/  SHF.R.S32.HI R6, RZ, 0x17, R7 ;  /* 0x00000017ff067819 */ /* 0x008fc80000011407 */
[----:B------:R-:W-:-:S05]  /*0080*/  LOP3.LUT R0, R0, 0xfe, RZ, 0xc0, !PT ;  /* 0x000000fe00007812 */ /* 0x000fca00078ec0ff */
[----:B------:R-:W-:Y:S01]  /*0090*/  IMAD R7, R7, 0x100, R0 ;  /* 0x0000010007077824 */ /* 0x000fe200078e0200 */
[----:B------:R-:W-:-:S03]  /*00a0*/  SGXT R0, R6, 0x1 ;  /* 0x000000010600781a */ /* 0x000fc60000000200 */
[C---:B--2---:R-:W-:Y:S01]  /*00b0*/  IMAD.WIDE R2, R7.reuse, 0x4, R2 ;  /* 0x0000000407027825 */ /* 0x044fe200078e0202 */
[----:B------:R-:W-:Y:S02]  /*00c0*/  LEA.HI R0, R0, R7, RZ, 0x6 ;  /* 0x0000000700007211 */ /* 0x000fe400078f30ff */
[----:B------:R-:W-:Y:S02]  /*00d0*/  ISETP.GE.AND P2, PT, R7, 0x100, PT ;  /* 0x000001000700780c */ /* 0x000fe40003f46270 */
[----:B------:R-:W-:-:S05]  /*00e0*/  LOP3.LUT R0, R0, 0xffffffc0, RZ, 0xc0, !PT ;  /* 0xffffffc000007812 */ /* 0x000fca00078ec0ff */
[----:B------:R-:W-:Y:S01]  /*00f0*/  IMAD.IADD R9, R7, 0x1, -R0 ;  /* 0x0000000107097824 */ /* 0x000fe200078e0a00 */
[----:B------:R-:W-:-:S03]  /*0100*/  CS2R R6, SRZ ;  /* 0x0000000000067805 */ /* 0x000fc6000001ff00 */
[----:B----4-:R-:W-:Y:S01]  /*0110*/  IMAD.WIDE R4, R9, 0x4, R4 ;  /* 0x0000000409047825 */ /* 0x010fe200078e0204 */
[----:B------:R-:W-:Y:S02]  /*0120*/  CS2R R8, SRZ ;  /* 0x0000000000087805 */ /* 0x000fe4000001ff00 */
[----:B------:R-:W2:Y:S04]  /*0130*/  @!P2 LDG.E.64 R6, desc[UR4][R2.64] ;  /* 0x000000040206a981 */ /* 0x000ea8000c1e1b00 */
[----:B------:R-:W2:Y:S02]  /*0140*/  @!P2 LDG.E.EL.64 R8, desc[UR4][R4.64] ;  /* 0x000000040408a981 */ /* 0x000ea4000c2e1b00 */
[----:B--2---:R-:W-:Y:S01]  /*0150*/  FSETP.GT.AND P0, PT, R6, -R8, PT ;  /* 0x800000080600720b */ /* 0x004fe20003f04000 */
[----:B------:R-:W-:Y:S01]  /*0160*/  FADD R6, R8, R6 ;  /* 0x0000000608067221 */ /* 0x000fe20000000000 */
[----:B------:R-:W-:Y:S01]  /*0170*/  FSETP.GT.AND P1, PT, R7, -R9, PT ;  /* 0x800000090700720b */ /* 0x000fe20003f24000 */
[----:B------:R-:W-:-:S10]  /*0180*/  FADD R7, R9, R7 ;  /* 0x0000000709077221 */ /* 0x000fd40000000000 */
[----:B------:R-:W-:Y:S02]  /*0190*/  @!P0 FMUL R6, R6, 0.20000000298023223877 ;  /* 0x3e4ccccd06068820 */ /* 0x000fe40000400000 */
[----:B------:R-:W-:Y:S01]  /*01a0*/  @!P1 FMUL R7, R7, 0.20000000298023223877 ;  /* 0x3e4ccccd07079820 */ /* 0x000fe20000400000 */
[----:B------:R-:W-:Y:S06]  /*01b0*/  @P2 EXIT ;  /* 0x000000000000294d */ /* 0x000fec0003800000 */
[----:B------:R-:W-:Y:S01]  /*01c0*/  STG.E.64 desc[UR4][R2.64], R6 ;  /* 0x0000000602007986 */ /* 0x000fe2000c101b04 */
[----:B------:R-:W-:Y:S05]  /*01d0*/  EXIT ;  /* 0x000000000000794d */ /* 0x000fea0003800000 */
.L_x_0:
[----:B------:R-:W-:-:S00]  /*01e0*/  BRA `(.L_x_0) ;  /* 0xfffffffc00fc7947 */ /* 0x000fc0000383ffff */
[----:B------:R-:W-:-:S00]  /*01f0*/  NOP ;  /* 0x0000000000007918 */ /* 0x000fc00000000000 */
        /* <DEDUP_REMOVED lines=8> */
.L_x_1:


//--------------------- .nv.constant0.triton_poi_fused_convolution_leaky_relu_8 --------------------------
	.section	.nv.constant0.triton_poi_fused_convolution_leaky_relu_8,"a",@progbits
	.sectionflags	@""
	.align	4
.nv.constant0.triton_poi_fused_convolution_leaky_relu_8:
	.zero		548
